//
// Generated by NVIDIA NVVM Compiler
//
// Compiler Build ID: CL-36424714
// Cuda compilation tools, release 13.0, V13.0.88
// Based on NVVM 20.0.0
//

.version 9.0
.target sm_100
.address_size 64

	// .globl	_ZN8ebpf_gpu20simple_packet_filterEPNS_12NetworkEventEm
// _ZZN8ebpf_gpu15stateful_filterEPNS_12NetworkEventEmE16connection_count has been demoted

.visible .entry _ZN8ebpf_gpu20simple_packet_filterEPNS_12NetworkEventEm(
	.param .u64 .ptr .align 1 _ZN8ebpf_gpu20simple_packet_filterEPNS_12NetworkEventEm_param_0,
	.param .u64 _ZN8ebpf_gpu20simple_packet_filterEPNS_12NetworkEventEm_param_1
)
{
	.reg .pred 	%p<5>;
	.reg .b16 	%rs<6>;
	.reg .b32 	%r<6>;
	.reg .b64 	%rd<6>;

	ld.param.u64 	%rd3, [_ZN8ebpf_gpu20simple_packet_filterEPNS_12NetworkEventEm_param_0];
	ld.param.u64 	%rd4, [_ZN8ebpf_gpu20simple_packet_filterEPNS_12NetworkEventEm_param_1];
	mov.u32 	%r1, %ctaid.x;
	mov.u32 	%r2, %ntid.x;
	mov.u32 	%r3, %tid.x;
	mad.lo.s32 	%r4, %r1, %r2, %r3;
	cvt.s64.s32 	%rd1, %r4;
	setp.le.u64 	%p1, %rd4, %rd1;
	@%p1 bra 	$L__BB0_8;
	cvta.to.global.u64 	%rd5, %rd3;
	mad.lo.s64 	%rd2, %rd1, 40, %rd5;
	ld.global.u32 	%r5, [%rd2+24];
	setp.ne.s32 	%p2, %r5, -1062731775;
	@%p2 bra 	$L__BB0_3;
	mov.b16 	%rs5, 0;
	st.global.u8 	[%rd2+37], %rs5;
	bra.uni 	$L__BB0_8;
$L__BB0_3:
	ld.global.u8 	%rs1, [%rd2+36];
	setp.eq.s16 	%p3, %rs1, 17;
	@%p3 bra 	$L__BB0_6;
	setp.ne.s16 	%p4, %rs1, 6;
	@%p4 bra 	$L__BB0_7;
	mov.b16 	%rs3, 1;
	st.global.u8 	[%rd2+37], %rs3;
	bra.uni 	$L__BB0_8;
$L__BB0_6:
	mov.b16 	%rs2, 1;
	st.global.u8 	[%rd2+37], %rs2;
	bra.uni 	$L__BB0_8;
$L__BB0_7:
	mov.b16 	%rs4, 0;
	st.global.u8 	[%rd2+37], %rs4;
$L__BB0_8:
	ret;

}
	// .globl	_ZN8ebpf_gpu17port_based_filterEPNS_12NetworkEventEm
.visible .entry _ZN8ebpf_gpu17port_based_filterEPNS_12NetworkEventEm(
	.param .u64 .ptr .align 1 _ZN8ebpf_gpu17port_based_filterEPNS_12NetworkEventEm_param_0,
	.param .u64 _ZN8ebpf_gpu17port_based_filterEPNS_12NetworkEventEm_param_1
)
{
	.reg .pred 	%p<6>;
	.reg .b16 	%rs<7>;
	.reg .b32 	%r<5>;
	.reg .b64 	%rd<6>;

	ld.param.u64 	%rd3, [_ZN8ebpf_gpu17port_based_filterEPNS_12NetworkEventEm_param_0];
	ld.param.u64 	%rd4, [_ZN8ebpf_gpu17port_based_filterEPNS_12NetworkEventEm_param_1];
	mov.u32 	%r1, %ctaid.x;
	mov.u32 	%r2, %ntid.x;
	mov.u32 	%r3, %tid.x;
	mad.lo.s32 	%r4, %r1, %r2, %r3;
	cvt.s64.s32 	%rd1, %r4;
	setp.le.u64 	%p1, %rd4, %rd1;
	@%p1 bra 	$L__BB1_8;
	cvta.to.global.u64 	%rd5, %rd3;
	mad.lo.s64 	%rd2, %rd1, 40, %rd5;
	ld.global.u16 	%rs1, [%rd2+34];
	add.s16 	%rs2, %rs1, -22;
	setp.lt.u16 	%p2, %rs2, 2;
	@%p2 bra 	$L__BB1_9;
	setp.eq.s16 	%p3, %rs1, 80;
	@%p3 bra 	$L__BB1_4;
	setp.eq.s16 	%p4, %rs1, 443;
	@%p4 bra 	$L__BB1_4;
	bra.uni 	$L__BB1_5;
$L__BB1_4:
	mov.b16 	%rs3, 1;
	st.global.u8 	[%rd2+37], %rs3;
	bra.uni 	$L__BB1_8;
$L__BB1_5:
	setp.lt.u16 	%p5, %rs1, 1024;
	@%p5 bra 	$L__BB1_7;
	mov.b16 	%rs6, 1;
	st.global.u8 	[%rd2+37], %rs6;
	bra.uni 	$L__BB1_8;
$L__BB1_7:
	mov.b16 	%rs5, 0;
	st.global.u8 	[%rd2+37], %rs5;
$L__BB1_8:
	ret;
$L__BB1_9:
	mov.b16 	%rs4, 0;
	st.global.u8 	[%rd2+37], %rs4;
	bra.uni 	$L__BB1_8;

}
	// .globl	_ZN8ebpf_gpu14minimal_filterEPNS_12NetworkEventEm
.visible .entry _ZN8ebpf_gpu14minimal_filterEPNS_12NetworkEventEm(
	.param .u64 .ptr .align 1 _ZN8ebpf_gpu14minimal_filterEPNS_12NetworkEventEm_param_0,
	.param .u64 _ZN8ebpf_gpu14minimal_filterEPNS_12NetworkEventEm_param_1
)
{
	.reg .pred 	%p<2>;
	.reg .b16 	%rs<2>;
	.reg .b32 	%r<5>;
	.reg .b64 	%rd<6>;

	ld.param.u64 	%rd2, [_ZN8ebpf_gpu14minimal_filterEPNS_12NetworkEventEm_param_0];
	ld.param.u64 	%rd3, [_ZN8ebpf_gpu14minimal_filterEPNS_12NetworkEventEm_param_1];
	mov.u32 	%r1, %ctaid.x;
	mov.u32 	%r2, %ntid.x;
	mov.u32 	%r3, %tid.x;
	mad.lo.s32 	%r4, %r1, %r2, %r3;
	cvt.s64.s32 	%rd1, %r4;
	setp.le.u64 	%p1, %rd3, %rd1;
	@%p1 bra 	$L__BB2_2;
	cvta.to.global.u64 	%rd4, %rd2;
	mad.lo.s64 	%rd5, %rd1, 40, %rd4;
	mov.b16 	%rs1, 1;
	st.global.u8 	[%rd5+37], %rs1;
$L__BB2_2:
	ret;

}
	// .globl	_ZN8ebpf_gpu14complex_filterEPNS_12NetworkEventEm
.visible .entry _ZN8ebpf_gpu14complex_filterEPNS_12NetworkEventEm(
	.param .u64 .ptr .align 1 _ZN8ebpf_gpu14complex_filterEPNS_12NetworkEventEm_param_0,
	.param .u64 _ZN8ebpf_gpu14complex_filterEPNS_12NetworkEventEm_param_1
)
{
	.reg .pred 	%p<21>;
	.reg .b16 	%rs<4>;
	.reg .b32 	%r<8>;
	.reg .b64 	%rd<6>;

	ld.param.u64 	%rd3, [_ZN8ebpf_gpu14complex_filterEPNS_12NetworkEventEm_param_0];
	ld.param.u64 	%rd4, [_ZN8ebpf_gpu14complex_filterEPNS_12NetworkEventEm_param_1];
	mov.u32 	%r2, %ctaid.x;
	mov.u32 	%r3, %ntid.x;
	mov.u32 	%r4, %tid.x;
	mad.lo.s32 	%r5, %r2, %r3, %r4;
	cvt.s64.s32 	%rd1, %r5;
	setp.le.u64 	%p5, %rd4, %rd1;
	@%p5 bra 	$L__BB3_8;
	cvta.to.global.u64 	%rd5, %rd3;
	mad.lo.s64 	%rd2, %rd1, 40, %rd5;
	ld.global.u16 	%r7, [%rd2+26];
	shl.b32 	%r6, %r7, 16;
	mov.pred 	%p19, -1;
	setp.eq.s32 	%p7, %r6, -1408237568;
	@%p7 bra 	$L__BB3_4;
	setp.eq.s32 	%p8, %r6, 167772160;
	@%p8 bra 	$L__BB3_4;
	setp.ne.s32 	%p9, %r6, -1062731776;
	@%p9 bra 	$L__BB3_5;
$L__BB3_4:
	ld.global.u16 	%rs1, [%rd2+34];
	setp.gt.u16 	%p10, %rs1, 1023;
	setp.eq.s16 	%p11, %rs1, 80;
	setp.eq.s16 	%p12, %rs1, 443;
	or.pred  	%p13, %p11, %p12;
	or.pred  	%p19, %p13, %p10;
$L__BB3_5:
	ld.global.u32 	%r1, [%rd2+8];
	setp.gt.u32 	%p15, %r1, 1500;
	mov.pred 	%p20, 0;
	@%p15 bra 	$L__BB3_7;
	setp.gt.u32 	%p16, %r1, 63;
	and.pred  	%p20, %p16, %p19;
$L__BB3_7:
	ld.global.u8 	%rs2, [%rd2+36];
	setp.ne.s16 	%p17, %rs2, 1;
	and.pred  	%p18, %p17, %p20;
	selp.u16 	%rs3, 1, 0, %p18;
	st.global.u8 	[%rd2+37], %rs3;
$L__BB3_8:
	ret;

}
	// .globl	_ZN8ebpf_gpu15stateful_filterEPNS_12NetworkEventEm
.visible .entry _ZN8ebpf_gpu15stateful_filterEPNS_12NetworkEventEm(
	.param .u64 .ptr .align 1 _ZN8ebpf_gpu15stateful_filterEPNS_12NetworkEventEm_param_0,
	.param .u64 _ZN8ebpf_gpu15stateful_filterEPNS_12NetworkEventEm_param_1
)
{
	.reg .pred 	%p<4>;
	.reg .b16 	%rs<3>;
	.reg .b32 	%r<16>;
	.reg .b64 	%rd<6>;
	// demoted variable
	.shared .align 4 .b8 _ZZN8ebpf_gpu15stateful_filterEPNS_12NetworkEventEmE16connection_count[1024];
	ld.param.u64 	%rd3, [_ZN8ebpf_gpu15stateful_filterEPNS_12NetworkEventEm_param_0];
	ld.param.u64 	%rd4, [_ZN8ebpf_gpu15stateful_filterEPNS_12NetworkEventEm_param_1];
	mov.u32 	%r1, %tid.x;
	setp.gt.u32 	%p1, %r1, 255;
	@%p1 bra 	$L__BB4_2;
	shl.b32 	%r2, %r1, 2;
	mov.u32 	%r3, _ZZN8ebpf_gpu15stateful_filterEPNS_12NetworkEventEmE16connection_count;
	add.s32 	%r4, %r3, %r2;
	mov.b32 	%r5, 0;
	st.shared.u32 	[%r4], %r5;
$L__BB4_2:
	bar.sync 	0;
	mov.u32 	%r6, %ntid.x;
	mov.u32 	%r7, %ctaid.x;
	mad.lo.s32 	%r8, %r7, %r6, %r1;
	cvt.s64.s32 	%rd1, %r8;
	setp.le.u64 	%p2, %rd4, %rd1;
	@%p2 bra 	$L__BB4_6;
	cvta.to.global.u64 	%rd5, %rd3;
	mad.lo.s64 	%rd2, %rd1, 40, %rd5;
	ld.global.u32 	%r9, [%rd2+24];
	shl.b32 	%r10, %r9, 2;
	and.b32  	%r11, %r10, 1020;
	mov.u32 	%r12, _ZZN8ebpf_gpu15stateful_filterEPNS_12NetworkEventEmE16connection_count;
	add.s32 	%r13, %r12, %r11;
	atom.shared.add.u32 	%r14, [%r13], 1;
	ld.shared.u32 	%r15, [%r13];
	setp.lt.u32 	%p3, %r15, 11;
	@%p3 bra 	$L__BB4_5;
	mov.b16 	%rs2, 0;
	st.global.u8 	[%rd2+37], %rs2;
	bra.uni 	$L__BB4_6;
$L__BB4_5:
	mov.b16 	%rs1, 1;
	st.global.u8 	[%rd2+37], %rs1;
$L__BB4_6:
	ret;

}


// ===== COMPILED SASS (sm_100) =====

	.target	sm_100

	.elftype	@"ET_EXEC"


//--------------------- .note.nv.tkinfo           --------------------------
	.section	.note.nv.tkinfo,"",@"SHT_NOTE"
	.sectionflags	@"SHF_NOTE_NV_TKINFO"
	.tkinfo
        /*0018*/ 	.word	0x00000002
        /*0030*/ 	.string	""
        /*0030*/ 	.string	"ptxas"
        /*0030*/ 	.string	"Cuda compilation tools, release 13.0, V13.0.88"
        /*0030*/ 	.string	"Build cuda_13.0.r13.0/compiler.36424714_0"
        /*0030*/ 	.string	"-arch sm_100 -m 64 "



//--------------------- .note.nv.cuinfo           --------------------------
	.section	.note.nv.cuinfo,"",@"SHT_NOTE"
	.sectionflags	@"SHF_NOTE_NV_CUINFO"
        /*0018*/ 	.short	0x0002
        /*001a*/ 	.short	0x0064
        /*001c*/ 	.short	0x0082
	.zero		2


//--------------------- .nv.info                  --------------------------
	.section	.nv.info,"",@"SHT_CUDA_INFO"
	.align	4


	//----- nvinfo : EIATTR_REGCOUNT
	.align		4
        /*0000*/ 	.byte	0x04, 0x2f
        /*0002*/ 	.short	(.L_1 - .L_0)
	.align		4
.L_0:
        /*0004*/ 	.word	index@(_ZN8ebpf_gpu20simple_packet_filterEPNS_12NetworkEventEm)
        /*0008*/ 	.word	0x0000000a


	//----- nvinfo : EIATTR_FRAME_SIZE
	.align		4
.L_1:
        /*000c*/ 	.byte	0x04, 0x11
        /*000e*/ 	.short	(.L_3 - .L_2)
	.align		4
.L_2:
        /*0010*/ 	.word	index@(_ZN8ebpf_gpu20simple_packet_filterEPNS_12NetworkEventEm)
        /*0014*/ 	.word	0x00000000


	//----- nvinfo : EIATTR_REGCOUNT
	.align		4
.L_3:
        /*0018*/ 	.byte	0x04, 0x2f
        /*001a*/ 	.short	(.L_5 - .L_4)
	.align		4
.L_4:
        /*001c*/ 	.word	index@(_ZN8ebpf_gpu17port_based_filterEPNS_12NetworkEventEm)
        /*0020*/ 	.word	0x0000000a


	//----- nvinfo : EIATTR_FRAME_SIZE
	.align		4
.L_5:
        /*0024*/ 	.byte	0x04, 0x11
        /*0026*/ 	.short	(.L_7 - .L_6)
	.align		4
.L_6:
        /*0028*/ 	.word	index@(_ZN8ebpf_gpu17port_based_filterEPNS_12NetworkEventEm)
        /*002c*/ 	.word	0x00000000


	//----- nvinfo : EIATTR_REGCOUNT
	.align		4
.L_7:
        /*0030*/ 	.byte	0x04, 0x2f
        /*0032*/ 	.short	(.L_9 - .L_8)
	.align		4
.L_8:
        /*0034*/ 	.word	index@(_ZN8ebpf_gpu14minimal_filterEPNS_12NetworkEventEm)
        /*0038*/ 	.word	0x0000000a


	//----- nvinfo : EIATTR_FRAME_SIZE
	.align		4
.L_9:
        /*003c*/ 	.byte	0x04, 0x11
        /*003e*/ 	.short	(.L_11 - .L_10)
	.align		4
.L_10:
        /*0040*/ 	.word	index@(_ZN8ebpf_gpu14minimal_filterEPNS_12NetworkEventEm)
        /*0044*/ 	.word	0x00000000


	//----- nvinfo : EIATTR_REGCOUNT
	.align		4
.L_11:
        /*0048*/ 	.byte	0x04, 0x2f
        /*004a*/ 	.short	(.L_13 - .L_12)
	.align		4
.L_12:
        /*004c*/ 	.word	index@(_ZN8ebpf_gpu14complex_filterEPNS_12NetworkEventEm)
        /*0050*/ 	.word	0x0000000a


	//----- nvinfo : EIATTR_FRAME_SIZE
	.align		4
.L_13:
        /*0054*/ 	.byte	0x04, 0x11
        /*0056*/ 	.short	(.L_15 - .L_14)
	.align		4
.L_14:
        /*0058*/ 	.word	index@(_ZN8ebpf_gpu14complex_filterEPNS_12NetworkEventEm)
        /*005c*/ 	.word	0x00000000


	//----- nvinfo : EIATTR_REGCOUNT
	.align		4
.L_15:
        /*0060*/ 	.byte	0x04, 0x2f
        /*0062*/ 	.short	(.L_17 - .L_16)
	.align		4
.L_16:
        /*0064*/ 	.word	index@(_ZN8ebpf_gpu15stateful_filterEPNS_12NetworkEventEm)
        /*0068*/ 	.word	0x0000000a


	//----- nvinfo : EIATTR_FRAME_SIZE
	.align		4
.L_17:
        /*006c*/ 	.byte	0x04, 0x11
        /*006e*/ 	.short	(.L_19 - .L_18)
	.align		4
.L_18:
        /*0070*/ 	.word	index@(_ZN8ebpf_gpu15stateful_filterEPNS_12NetworkEventEm)
        /*0074*/ 	.word	0x00000000


	//----- nvinfo : EIATTR_MIN_STACK_SIZE
	.align		4
.L_19:
        /*0078*/ 	.byte	0x04, 0x12
        /*007a*/ 	.short	(.L_21 - .L_20)
	.align		4
.L_20:
        /*007c*/ 	.word	index@(_ZN8ebpf_gpu15stateful_filterEPNS_12NetworkEventEm)
        /*0080*/ 	.word	0x00000000


	//----- nvinfo : EIATTR_MIN_STACK_SIZE
	.align		4
.L_21:
        /*0084*/ 	.byte	0x04, 0x12
        /*0086*/ 	.short	(.L_23 - .L_22)
	.align		4
.L_22:
        /*0088*/ 	.word	index@(_ZN8ebpf_gpu14complex_filterEPNS_12NetworkEventEm)
        /*008c*/ 	.word	0x00000000


	//----- nvinfo : EIATTR_MIN_STACK_SIZE
	.align		4
.L_23:
        /*0090*/ 	.byte	0x04, 0x12
        /*0092*/ 	.short	(.L_25 - .L_24)
	.align		4
.L_24:
        /*0094*/ 	.word	index@(_ZN8ebpf_gpu14minimal_filterEPNS_12NetworkEventEm)
        /*0098*/ 	.word	0x00000000


	//----- nvinfo : EIATTR_MIN_STACK_SIZE
	.align		4
.L_25:
        /*009c*/ 	.byte	0x04, 0x12
        /*009e*/ 	.short	(.L_27 - .L_26)
	.align		4
.L_26:
        /*00a0*/ 	.word	index@(_ZN8ebpf_gpu17port_based_filterEPNS_12NetworkEventEm)
        /*00a4*/ 	.word	0x00000000


	//----- nvinfo : EIATTR_MIN_STACK_SIZE
	.align		4
.L_27:
        /*00a8*/ 	.byte	0x04, 0x12
        /*00aa*/ 	.short	(.L_29 - .L_28)
	.align		4
.L_28:
        /*00ac*/ 	.word	index@(_ZN8ebpf_gpu20simple_packet_filterEPNS_12NetworkEventEm)
        /*00b0*/ 	.word	0x00000000
.L_29:


//--------------------- .nv.compat                --------------------------
	.section	.nv.compat,"",@"SHT_CUDA_COMPAT_INFO"
	.align	4
        /*0000*/ 	.byte	0x02, 0x09, 0x00, 0x00, 0x02, 0x02, 0x01, 0x00, 0x02, 0x05, 0x05, 0x00, 0x03, 0x07, 0x01, 0x01
        /*0010*/ 	.byte	0x02, 0x03, 0x00, 0x00, 0x02, 0x06, 0x01, 0x00, 0x04, 0x0b, 0x08, 0x00, 0x09, 0x00, 0x00, 0x00
        /*0020*/ 	.byte	0x00, 0x00, 0x00, 0x00


//--------------------- .nv.info._ZN8ebpf_gpu15stateful_filterEPNS_12NetworkEventEm --------------------------
	.section	.nv.info._ZN8ebpf_gpu15stateful_filterEPNS_12NetworkEventEm,"",@"SHT_CUDA_INFO"
	.sectionflags	@""
	.align	4


	//----- nvinfo : EIATTR_CUDA_API_VERSION
	.align		4
        /*0000*/ 	.byte	0x04, 0x37
        /*0002*/ 	.short	(.L_31 - .L_30)
.L_30:
        /*0004*/ 	.word	0x00000082


	//----- nvinfo : EIATTR_KPARAM_INFO
	.align		4
.L_31:
        /*0008*/ 	.byte	0x04, 0x17
        /*000a*/ 	.short	(.L_33 - .L_32)
.L_32:
        /*000c*/ 	.word	0x00000000
        /*0010*/ 	.short	0x0001
        /*0012*/ 	.short	0x0008
        /*0014*/ 	.byte	0x00, 0xf0, 0x21, 0x00


	//----- nvinfo : EIATTR_KPARAM_INFO
	.align		4
.L_33:
        /*0018*/ 	.byte	0x04, 0x17
        /*001a*/ 	.short	(.L_35 - .L_34)
.L_34:
        /*001c*/ 	.word	0x00000000
        /*0020*/ 	.short	0x0000
        /*0022*/ 	.short	0x0000
        /*0024*/ 	.byte	0x00, 0xf5, 0x21, 0x00


	//----- nvinfo : EIATTR_SPARSE_MMA_MASK
	.align		4
.L_35:
        /*0028*/ 	.byte	0x03, 0x50
        /*002a*/ 	.short	0x0000


	//----- nvinfo : EIATTR_MAXREG_COUNT
	.align		4
        /*002c*/ 	.byte	0x03, 0x1b
        /*002e*/ 	.short	0x00ff


	//----- nvinfo : EIATTR_NUM_BARRIERS
	.align		4
        /*0030*/ 	.byte	0x02, 0x4c
        /*0032*/ 	.byte	0x01
	.zero		1


	//----- nvinfo : EIATTR_MERCURY_ISA_VERSION
	.align		4
        /*0034*/ 	.byte	0x03, 0x5f
        /*0036*/ 	.short	0x0101


	//----- nvinfo : EIATTR_VRC_CTA_INIT_COUNT
	.align		4
        /*0038*/ 	.byte	0x02, 0x4a
	.zero		1
	.zero		1


	//----- nvinfo : EIATTR_EXIT_INSTR_OFFSETS
	.align		4
        /*003c*/ 	.byte	0x04, 0x1c
        /*003e*/ 	.short	(.L_37 - .L_36)


	//   ....[0]....
.L_36:
        /*0040*/ 	.word	0x00000100


	//   ....[1]....
        /*0044*/ 	.word	0x00000200


	//   ....[2]....
        /*0048*/ 	.word	0x00000230


	//----- nvinfo : EIATTR_CBANK_PARAM_SIZE
	.align		4
.L_37:
        /*004c*/ 	.byte	0x03, 0x19
        /*004e*/ 	.short	0x0010


	//----- nvinfo : EIATTR_PARAM_CBANK
	.align		4
        /*0050*/ 	.byte	0x04, 0x0a
        /*0052*/ 	.short	(.L_39 - .L_38)
	.align		4
.L_38:
        /*0054*/ 	.word	index@(.nv.constant0._ZN8ebpf_gpu15stateful_filterEPNS_12NetworkEventEm)
        /*0058*/ 	.short	0x0380
        /*005a*/ 	.short	0x0010


	//----- nvinfo : EIATTR_SW_WAR
	.align		4
.L_39:
        /*005c*/ 	.byte	0x04, 0x36
        /*005e*/ 	.short	(.L_41 - .L_40)
.L_40:
        /*0060*/ 	.word	0x00000008
.L_41:


//--------------------- .nv.info._ZN8ebpf_gpu14complex_filterEPNS_12NetworkEventEm --------------------------
	.section	.nv.info._ZN8ebpf_gpu14complex_filterEPNS_12NetworkEventEm,"",@"SHT_CUDA_INFO"
	.sectionflags	@""
	.align	4


	//----- nvinfo : EIATTR_CUDA_API_VERSION
	.align		4
        /*0000*/ 	.byte	0x04, 0x37
        /*0002*/ 	.short	(.L_43 - .L_42)
.L_42:
        /*0004*/ 	.word	0x00000082


	//----- nvinfo : EIATTR_KPARAM_INFO
	.align		4
.L_43:
        /*0008*/ 	.byte	0x04, 0x17
        /*000a*/ 	.short	(.L_45 - .L_44)
.L_44:
        /*000c*/ 	.word	0x00000000
        /*0010*/ 	.short	0x0001
        /*0012*/ 	.short	0x0008
        /*0014*/ 	.byte	0x00, 0xf0, 0x21, 0x00


	//----- nvinfo : EIATTR_KPARAM_INFO
	.align		4
.L_45:
        /*0018*/ 	.byte	0x04, 0x17
        /*001a*/ 	.short	(.L_47 - .L_46)
.L_46:
        /*001c*/ 	.word	0x00000000
        /*0020*/ 	.short	0x0000
        /*0022*/ 	.short	0x0000
        /*0024*/ 	.byte	0x00, 0xf5, 0x21, 0x00


	//----- nvinfo : EIATTR_SPARSE_MMA_MASK
	.align		4
.L_47:
        /*0028*/ 	.byte	0x03, 0x50
        /*002a*/ 	.short	0x0000


	//----- nvinfo : EIATTR_MAXREG_COUNT
	.align		4
        /*002c*/ 	.byte	0x03, 0x1b
        /*002e*/ 	.short	0x00ff


	//----- nvinfo : EIATTR_MERCURY_ISA_VERSION
	.align		4
        /*0030*/ 	.byte	0x03, 0x5f
        /*0032*/ 	.short	0x0101


	//----- nvinfo : EIATTR_VRC_CTA_INIT_COUNT
	.align		4
        /*0034*/ 	.byte	0x02, 0x4a
	.zero		1
	.zero		1


	//----- nvinfo : EIATTR_EXIT_INSTR_OFFSETS
	.align		4
        /*0038*/ 	.byte	0x04, 0x1c
        /*003a*/ 	.short	(.L_49 - .L_48)


	//   ....[0]....
.L_48:
        /*003c*/ 	.word	0x00000090


	//   ....[1]....
        /*0040*/ 	.word	0x00000220


	//----- nvinfo : EIATTR_CBANK_PARAM_SIZE
	.align		4
.L_49:
        /*0044*/ 	.byte	0x03, 0x19
        /*0046*/ 	.short	0x0010


	//----- nvinfo : EIATTR_PARAM_CBANK
	.align		4
        /*0048*/ 	.byte	0x04, 0x0a
        /*004a*/ 	.short	(.L_51 - .L_50)
	.align		4
.L_50:
        /*004c*/ 	.word	index@(.nv.constant0._ZN8ebpf_gpu14complex_filterEPNS_12NetworkEventEm)
        /*0050*/ 	.short	0x0380
        /*0052*/ 	.short	0x0010


	//----- nvinfo : EIATTR_SW_WAR
	.align		4
.L_51:
        /*0054*/ 	.byte	0x04, 0x36
        /*0056*/ 	.short	(.L_53 - .L_52)
.L_52:
        /*0058*/ 	.word	0x00000008
.L_53:


//--------------------- .nv.info._ZN8ebpf_gpu14minimal_filterEPNS_12NetworkEventEm --------------------------
	.section	.nv.info._ZN8ebpf_gpu14minimal_filterEPNS_12NetworkEventEm,"",@"SHT_CUDA_INFO"
	.sectionflags	@""
	.align	4


	//----- nvinfo : EIATTR_CUDA_API_VERSION
	.align		4
        /*0000*/ 	.byte	0x04, 0x37
        /*0002*/ 	.short	(.L_55 - .L_54)
.L_54:
        /*0004*/ 	.word	0x00000082


	//----- nvinfo : EIATTR_KPARAM_INFO
	.align		4
.L_55:
        /*0008*/ 	.byte	0x04, 0x17
        /*000a*/ 	.short	(.L_57 - .L_56)
.L_56:
        /*000c*/ 	.word	0x00000000
        /*0010*/ 	.short	0x0001
        /*0012*/ 	.short	0x0008
        /*0014*/ 	.byte	0x00, 0xf0, 0x21, 0x00


	//----- nvinfo : EIATTR_KPARAM_INFO
	.align		4
.L_57:
        /*0018*/ 	.byte	0x04, 0x17
        /*001a*/ 	.short	(.L_59 - .L_58)
.L_58:
        /*001c*/ 	.word	0x00000000
        /*0020*/ 	.short	0x0000
        /*0022*/ 	.short	0x0000
        /*0024*/ 	.byte	0x00, 0xf5, 0x21, 0x00


	//----- nvinfo : EIATTR_SPARSE_MMA_MASK
	.align		4
.L_59:
        /*0028*/ 	.byte	0x03, 0x50
        /*002a*/ 	.short	0x0000


	//----- nvinfo : EIATTR_MAXREG_COUNT
	.align		4
        /*002c*/ 	.byte	0x03, 0x1b
        /*002e*/ 	.short	0x00ff


	//----- nvinfo : EIATTR_MERCURY_ISA_VERSION
	.align		4
        /*0030*/ 	.byte	0x03, 0x5f
        /*0032*/ 	.short	0x0101


	//----- nvinfo : EIATTR_VRC_CTA_INIT_COUNT
	.align		4
        /*0034*/ 	.byte	0x02, 0x4a
	.zero		1
	.zero		1


	//----- nvinfo : EIATTR_EXIT_INSTR_OFFSETS
	.align		4
        /*0038*/ 	.byte	0x04, 0x1c
        /*003a*/ 	.short	(.L_61 - .L_60)


	//   ....[0]....
.L_60:
        /*003c*/ 	.word	0x00000090


	//   ....[1]....
        /*0040*/ 	.word	0x00000110


	//----- nvinfo : EIATTR_CBANK_PARAM_SIZE
	.align		4
.L_61:
        /*0044*/ 	.byte	0x03, 0x19
        /*0046*/ 	.short	0x0010


	//----- nvinfo : EIATTR_PARAM_CBANK
	.align		4
        /*0048*/ 	.byte	0x04, 0x0a
        /*004a*/ 	.short	(.L_63 - .L_62)
	.align		4
.L_62:
        /*004c*/ 	.word	index@(.nv.constant0._ZN8ebpf_gpu14minimal_filterEPNS_12NetworkEventEm)
        /*0050*/ 	.short	0x0380
        /*0052*/ 	.short	0x0010


	//----- nvinfo : EIATTR_SW_WAR
	.align		4
.L_63:
        /*0054*/ 	.byte	0x04, 0x36
        /*0056*/ 	.short	(.L_65 - .L_64)
.L_64:
        /*0058*/ 	.word	0x00000008
.L_65:


//--------------------- .nv.info._ZN8ebpf_gpu17port_based_filterEPNS_12NetworkEventEm --------------------------
	.section	.nv.info._ZN8ebpf_gpu17port_based_filterEPNS_12NetworkEventEm,"",@"SHT_CUDA_INFO"
	.sectionflags	@""
	.align	4


	//----- nvinfo : EIATTR_CUDA_API_VERSION
	.align		4
        /*0000*/ 	.byte	0x04, 0x37
        /*0002*/ 	.short	(.L_67 - .L_66)
.L_66:
        /*0004*/ 	.word	0x00000082


	//----- nvinfo : EIATTR_KPARAM_INFO
	.align		4
.L_67:
        /*0008*/ 	.byte	0x04, 0x17
        /*000a*/ 	.short	(.L_69 - .L_68)
.L_68:
        /*000c*/ 	.word	0x00000000
        /*0010*/ 	.short	0x0001
        /*0012*/ 	.short	0x0008
        /*0014*/ 	.byte	0x00, 0xf0, 0x21, 0x00


	//----- nvinfo : EIATTR_KPARAM_INFO
	.align		4
.L_69:
        /*0018*/ 	.byte	0x04, 0x17
        /*001a*/ 	.short	(.L_71 - .L_70)
.L_70:
        /*001c*/ 	.word	0x00000000
        /*0020*/ 	.short	0x0000
        /*0022*/ 	.short	0x0000
        /*0024*/ 	.byte	0x00, 0xf5, 0x21, 0x00


	//----- nvinfo : EIATTR_SPARSE_MMA_MASK
	.align		4
.L_71:
        /*0028*/ 	.byte	0x03, 0x50
        /*002a*/ 	.short	0x0000


	//----- nvinfo : EIATTR_MAXREG_COUNT
	.align		4
        /*002c*/ 	.byte	0x03, 0x1b
        /*002e*/ 	.short	0x00ff


	//----- nvinfo : EIATTR_MERCURY_ISA_VERSION
	.align		4
        /*0030*/ 	.byte	0x03, 0x5f
        /*0032*/ 	.short	0x0101


	//----- nvinfo : EIATTR_VRC_CTA_INIT_COUNT
	.align		4
        /*0034*/ 	.byte	0x02, 0x4a
	.zero		1
	.zero		1


	//----- nvinfo : EIATTR_EXIT_INSTR_OFFSETS
	.align		4
        /*0038*/ 	.byte	0x04, 0x1c
        /*003a*/ 	.short	(.L_73 - .L_72)


	//   ....[0]....
.L_72:
        /*003c*/ 	.word	0x00000090


	//   ....[1]....
        /*0040*/ 	.word	0x000001b0


	//   ....[2]....
        /*0044*/ 	.word	0x000001d0


	//   ....[3]....
        /*0048*/ 	.word	0x00000200


	//   ....[4]....
        /*004c*/ 	.word	0x00000220


	//----- nvinfo : EIATTR_CRS_STACK_SIZE
	.align		4
.L_73:
        /*0050*/ 	.byte	0x04, 0x1e
        /*0052*/ 	.short	(.L_75 - .L_74)
.L_74:
        /*0054*/ 	.word	0x00000000


	//----- nvinfo : EIATTR_CBANK_PARAM_SIZE
	.align		4
.L_75:
        /*0058*/ 	.byte	0x03, 0x19
        /*005a*/ 	.short	0x0010


	//----- nvinfo : EIATTR_PARAM_CBANK
	.align		4
        /*005c*/ 	.byte	0x04, 0x0a
        /*005e*/ 	.short	(.L_77 - .L_76)
	.align		4
.L_76:
        /*0060*/ 	.word	index@(.nv.constant0._ZN8ebpf_gpu17port_based_filterEPNS_12NetworkEventEm)
        /*0064*/ 	.short	0x0380
        /*0066*/ 	.short	0x0010


	//----- nvinfo : EIATTR_SW_WAR
	.align		4
.L_77:
        /*0068*/ 	.byte	0x04, 0x36
        /*006a*/ 	.short	(.L_79 - .L_78)
.L_78:
        /*006c*/ 	.word	0x00000008
.L_79:


//--------------------- .nv.info._ZN8ebpf_gpu20simple_packet_filterEPNS_12NetworkEventEm --------------------------
	.section	.nv.info._ZN8ebpf_gpu20simple_packet_filterEPNS_12NetworkEventEm,"",@"SHT_CUDA_INFO"
	.sectionflags	@""
	.align	4


	//----- nvinfo : EIATTR_CUDA_API_VERSION
	.align		4
        /*0000*/ 	.byte	0x04, 0x37
        /*0002*/ 	.short	(.L_81 - .L_80)
.L_80:
        /*0004*/ 	.word	0x00000082


	//----- nvinfo : EIATTR_KPARAM_INFO
	.align		4
.L_81:
        /*0008*/ 	.byte	0x04, 0x17
        /*000a*/ 	.short	(.L_83 - .L_82)
.L_82:
        /*000c*/ 	.word	0x00000000
        /*0010*/ 	.short	0x0001
        /*0012*/ 	.short	0x0008
        /*0014*/ 	.byte	0x00, 0xf0, 0x21, 0x00


	//----- nvinfo : EIATTR_KPARAM_INFO
	.align		4
.L_83:
        /*0018*/ 	.byte	0x04, 0x17
        /*001a*/ 	.short	(.L_85 - .L_84)
.L_84:
        /*001c*/ 	.word	0x00000000
        /*0020*/ 	.short	0x0000
        /*0022*/ 	.short	0x0000
        /*0024*/ 	.byte	0x00, 0xf5, 0x21, 0x00


	//----- nvinfo : EIATTR_SPARSE_MMA_MASK
	.align		4
.L_85:
        /*0028*/ 	.byte	0x03, 0x50
        /*002a*/ 	.short	0x0000


	//----- nvinfo : EIATTR_MAXREG_COUNT
	.align		4
        /*002c*/ 	.byte	0x03, 0x1b
        /*002e*/ 	.short	0x00ff


	//----- nvinfo : EIATTR_MERCURY_ISA_VERSION
	.align		4
        /*0030*/ 	.byte	0x03, 0x5f
        /*0032*/ 	.short	0x0101


	//----- nvinfo : EIATTR_VRC_CTA_INIT_COUNT
	.align		4
        /*0034*/ 	.byte	0x02, 0x4a
	.zero		1
	.zero		1


	//----- nvinfo : EIATTR_EXIT_INSTR_OFFSETS
	.align		4
        /*0038*/ 	.byte	0x04, 0x1c
        /*003a*/ 	.short	(.L_87 - .L_86)


	//   ....[0]....
.L_86:
        /*003c*/ 	.word	0x00000090


	//   ....[1]....
        /*0040*/ 	.word	0x00000120


	//   ....[2]....
        /*0044*/ 	.word	0x00000190


	//   ....[3]....
        /*0048*/ 	.word	0x000001b0


	//   ....[4]....
        /*004c*/ 	.word	0x000001e0


	//----- nvinfo : EIATTR_CRS_STACK_SIZE
	.align		4
.L_87:
        /*0050*/ 	.byte	0x04, 0x1e
        /*0052*/ 	.short	(.L_89 - .L_88)
.L_88:
        /*0054*/ 	.word	0x00000000


	//----- nvinfo : EIATTR_CBANK_PARAM_SIZE
	.align		4
.L_89:
        /*0058*/ 	.byte	0x03, 0x19
        /*005a*/ 	.short	0x0010


	//----- nvinfo : EIATTR_PARAM_CBANK
	.align		4
        /*005c*/ 	.byte	0x04, 0x0a
        /*005e*/ 	.short	(.L_91 - .L_90)
	.align		4
.L_90:
        /*0060*/ 	.word	index@(.nv.constant0._ZN8ebpf_gpu20simple_packet_filterEPNS_12NetworkEventEm)
        /*0064*/ 	.short	0x0380
        /*0066*/ 	.short	0x0010


	//----- nvinfo : EIATTR_SW_WAR
	.align		4
.L_91:
        /*0068*/ 	.byte	0x04, 0x36
        /*006a*/ 	.short	(.L_93 - .L_92)
.L_92:
        /*006c*/ 	.word	0x00000008
.L_93:


//--------------------- .nv.callgraph             --------------------------
	.section	.nv.callgraph,"",@"SHT_CUDA_CALLGRAPH"
	.align	4
	.sectionentsize	8
	.align		4
        /*0000*/ 	.word	0x00000000
	.align		4
        /*0004*/ 	.word	0xffffffff
	.align		4
        /*0008*/ 	.word	0x00000000
	.align		4
        /*000c*/ 	.word	0xfffffffe
	.align		4
        /*0010*/ 	.word	0x00000000
	.align		4
        /*0014*/ 	.word	0xfffffffd
	.align		4
        /*0018*/ 	.word	0x00000000
	.align		4
        /*001c*/ 	.word	0xfffffffc


//--------------------- .text._ZN8ebpf_gpu15stateful_filterEPNS_12NetworkEventEm --------------------------
	.section	.text._ZN8ebpf_gpu15stateful_filterEPNS_12NetworkEventEm,"ax",@progbits
	.align	128
        .global         _ZN8ebpf_gpu15stateful_filterEPNS_12NetworkEventEm
        .type           _ZN8ebpf_gpu15stateful_filterEPNS_12NetworkEventEm,@function
        .size           _ZN8ebpf_gpu15stateful_filterEPNS_12NetworkEventEm,(.L_x_8 - _ZN8ebpf_gpu15stateful_filterEPNS_12NetworkEventEm)
        .other          _ZN8ebpf_gpu15stateful_filterEPNS_12NetworkEventEm,@"STO_CUDA_ENTRY STV_DEFAULT"
_ZN8ebpf_gpu15stateful_filterEPNS_12NetworkEventEm:
.text._ZN8ebpf_gpu15stateful_filterEPNS_12NetworkEventEm:
[----:B------:R-:W-:Y:S01]  /*0000*/  LDC R1, c[0x0][0x37c] ;  /* 0x0000df00ff017b82 */ /* 0x000fe20000000800 */
[----:B------:R-:W0:Y:S01]  /*0010*/  S2R R7, SR_TID.X ;  /* 0x0000000000077919 */ /* 0x000e220000002100 */
[----:B------:R-:W1:Y:S01]  /*0020*/  LDCU UR4, c[0x0][0x360] ;  /* 0x00006c00ff0477ac */ /* 0x000e620008000800 */
[----:B------:R-:W1:Y:S01]  /*0030*/  S2R R0, SR_CTAID.X ;  /* 0x0000000000007919 */ /* 0x000e620000002500 */
[----:B------:R-:W2:Y:S01]  /*0040*/  LDCU.64 UR6, c[0x0][0x388] ;  /* 0x00007100ff0677ac */ /* 0x000ea20008000a00 */
[----:B0-----:R-:W-:Y:S01]  /*0050*/  ISETP.GT.U32.AND P1, PT, R7, 0xff, PT ;  /* 0x000000ff0700780c */ /* 0x001fe20003f24070 */
[----:B-1----:R-:W-:-:S05]  /*0060*/  IMAD R5, R0, UR4, R7 ;  /* 0x0000000400057c24 */ /* 0x002fca000f8e0207 */
[----:B--2---:R-:W-:Y:S02]  /*0070*/  ISETP.GE.U32.AND P0, PT, R5, UR6, PT ;  /* 0x0000000605007c0c */ /* 0x004fe4000bf06070 */
[----:B------:R-:W-:-:S05]  /*0080*/  SHF.R.S32.HI R4, RZ, 0x1f, R5 ;  /* 0x0000001fff047819 */ /* 0x000fca0000011405 */
[----:B------:R-:W0:Y:S01]  /*0090*/  @!P1 S2R R3, SR_CgaCtaId ;  /* 0x0000000000039919 */ /* 0x000e220000008800 */
[----:B------:R-:W-:Y:S02]  /*00a0*/  @!P1 MOV R0, 0x400 ;  /* 0x0000040000009802 */ /* 0x000fe40000000f00 */
[----:B------:R-:W-:Y:S02]  /*00b0*/  ISETP.GE.U32.AND.EX P0, PT, R4, UR7, PT, P0 ;  /* 0x0000000704007c0c */ /* 0x000fe4000bf06100 */
[----:B0-----:R-:W-:-:S05]  /*00c0*/  @!P1 LEA R0, R3, R0, 0x18 ;  /* 0x0000000003009211 */ /* 0x001fca00078ec0ff */
[----:B------:R-:W-:-:S05]  /*00d0*/  @!P1 IMAD R0, R7, 0x4, R0 ;  /* 0x0000000407009824 */ /* 0x000fca00078e0200 */
[----:B------:R0:W-:Y:S01]  /*00e0*/  @!P1 STS [R0], RZ ;  /* 0x000000ff00009388 */ /* 0x0001e20000000800 */
[----:B------:R-:W-:Y:S06]  /*00f0*/  BAR.SYNC.DEFER_BLOCKING 0x0 ;  /* 0x0000000000007b1d */ /* 0x000fec0000010000 */
[----:B------:R-:W-:Y:S05]  /*0100*/  @P0 EXIT ;  /* 0x000000000000094d */ /* 0x000fea0003800000 */
[----:B------:R-:W1:Y:S01]  /*0110*/  LDC.64 R2, c[0x0][0x380] ;  /* 0x0000e000ff027b82 */ /* 0x000e620000000a00 */
[----:B------:R-:W0:Y:S01]  /*0120*/  LDCU.64 UR6, c[0x0][0x358] ;  /* 0x00006b00ff0677ac */ /* 0x000e220008000a00 */
[----:B------:R-:W-:Y:S02]  /*0130*/  IMAD R7, R4, 0x28, RZ ;  /* 0x0000002804077824 */ /* 0x000fe400078e02ff */
[----:B-1----:R-:W-:-:S04]  /*0140*/  IMAD.WIDE.U32 R2, R5, 0x28, R2 ;  /* 0x0000002805027825 */ /* 0x002fc800078e0002 */
[----:B------:R-:W-:-:S05]  /*0150*/  IMAD.IADD R3, R3, 0x1, R7 ;  /* 0x0000000103037824 */ /* 0x000fca00078e0207 */
[----:B0-----:R-:W2:Y:S01]  /*0160*/  LDG.E R0, desc[UR6][R2.64+0x18] ;  /* 0x0000180602007981 */ /* 0x001ea2000c1e1900 */
[----:B------:R-:W0:Y:S01]  /*0170*/  S2UR UR5, SR_CgaCtaId ;  /* 0x00000000000579c3 */ /* 0x000e220000008800 */
[----:B------:R-:W-:Y:S02]  /*0180*/  UMOV UR4, 0x400 ;  /* 0x0000040000047882 */ /* 0x000fe40000000000 */
[----:B0-----:R-:W-:Y:S01]  /*0190*/  ULEA UR4, UR5, UR4, 0x18 ;  /* 0x0000000405047291 */ /* 0x001fe2000f8ec0ff */
[----:B--2---:R-:W-:-:S05]  /*01a0*/  IMAD.SHL.U32 R0, R0, 0x4, RZ ;  /* 0x0000000400007824 */ /* 0x004fca00078e00ff */
[----:B------:R-:W-:-:S05]  /*01b0*/  LOP3.LUT R0, R0, 0x3fc, RZ, 0xc0, !PT ;  /* 0x000003fc00007812 */ /* 0x000fca00078ec0ff */
[----:B------:R-:W-:Y:S04]  /*01c0*/  ATOMS.POPC.INC.32 RZ, [R0+UR4] ;  /* 0x0000000000ff7f8c */ /* 0x000fe8000d800004 */
[----:B------:R-:W0:Y:S02]  /*01d0*/  LDS R4, [R0+UR4] ;  /* 0x0000000400047984 */ /* 0x000e240008000800 */
[----:B0-----:R-:W-:-:S13]  /*01e0*/  ISETP.GE.U32.AND P0, PT, R4, 0xb, PT ;  /* 0x0000000b0400780c */ /* 0x001fda0003f06070 */
[----:B------:R0:W-:Y:S01]  /*01f0*/  @P0 STG.E.U8 desc[UR6][R2.64+0x25], RZ ;  /* 0x000025ff02000986 */ /* 0x0001e2000c101106 */
[----:B------:R-:W-:Y:S05]  /*0200*/  @P0 EXIT ;  /* 0x000000000000094d */ /* 0x000fea0003800000 */
[----:B------:R-:W-:-:S05]  /*0210*/  IMAD.MOV.U32 R0, RZ, RZ, 0x1 ;  /* 0x00000001ff007424 */ /* 0x000fca00078e00ff */
[----:B------:R-:W-:Y:S01]  /*0220*/  STG.E.U8 desc[UR6][R2.64+0x25], R0 ;  /* 0x0000250002007986 */ /* 0x000fe2000c101106 */
[----:B------:R-:W-:Y:S05]  /*0230*/  EXIT ;  /* 0x000000000000794d */ /* 0x000fea0003800000 */
.L_x_0:
[----:B------:R-:W-:-:S00]  /*0240*/  BRA `(.L_x_0) ;  /* 0xfffffffc00fc7947 */ /* 0x000fc0000383ffff */
[----:B------:R-:W-:-:S00]  /*0250*/  NOP ;  /* 0x0000000000007918 */ /* 0x000fc00000000000 */
        /* <DEDUP_REMOVED lines=10> */
.L_x_8:


//--------------------- .text._ZN8ebpf_gpu14complex_filterEPNS_12NetworkEventEm --------------------------
	.section	.text._ZN8ebpf_gpu14complex_filterEPNS_12NetworkEventEm,"ax",@progbits
	.align	128
        .global         _ZN8ebpf_gpu14complex_filterEPNS_12NetworkEventEm
        .type           _ZN8ebpf_gpu14complex_filterEPNS_12NetworkEventEm,@function
        .size           _ZN8ebpf_gpu14complex_filterEPNS_12NetworkEventEm,(.L_x_9 - _ZN8ebpf_gpu14complex_filterEPNS_12NetworkEventEm)
        .other          _ZN8ebpf_gpu14complex_filterEPNS_12NetworkEventEm,@"STO_CUDA_ENTRY STV_DEFAULT"
_ZN8ebpf_gpu14complex_filterEPNS_12NetworkEventEm:
.text._ZN8ebpf_gpu14complex_filterEPNS_12NetworkEventEm:
[----:B------:R-:W-:Y:S01]  /*0000*/  LDC R1, c[0x0][0x37c] ;  /* 0x0000df00ff017b82 */ /* 0x000fe20000000800 */
[----:B------:R-:W0:Y:S07]  /*0010*/  S2R R0, SR_TID.X ;  /* 0x0000000000007919 */ /* 0x000e2e0000002100 */
[----:B------:R-:W0:Y:S01]  /*0020*/  S2UR UR4, SR_CTAID.X ;  /* 0x00000000000479c3 */ /* 0x000e220000002500 */
[----:B------:R-:W1:Y:S07]  /*0030*/  LDCU.64 UR6, c[0x0][0x388] ;  /* 0x00007100ff0677ac */ /* 0x000e6e0008000a00 */
[----:B------:R-:W0:Y:S02]  /*0040*/  LDC R5, c[0x0][0x360] ;  /* 0x0000d800ff057b82 */ /* 0x000e240000000800 */
[----:B0-----:R-:W-:-:S05]  /*0050*/  IMAD R5, R5, UR4, R0 ;  /* 0x0000000405057c24 */ /* 0x001fca000f8e0200 */
[----:B-1----:R-:W-:Y:S02]  /*0060*/  ISETP.GE.U32.AND P0, PT, R5, UR6, PT ;  /* 0x0000000605007c0c */ /* 0x002fe4000bf06070 */
[----:B------:R-:W-:-:S04]  /*0070*/  SHF.R.S32.HI R0, RZ, 0x1f, R5 ;  /* 0x0000001fff007819 */ /* 0x000fc80000011405 */
[----:B------:R-:W-:-:S13]  /*0080*/  ISETP.GE.U32.AND.EX P0, PT, R0, UR7, PT, P0 ;  /* 0x0000000700007c0c */ /* 0x000fda000bf06100 */
[----:B------:R-:W-:Y:S05]  /*0090*/  @P0 EXIT ;  /* 0x000000000000094d */ /* 0x000fea0003800000 */
[----:B------:R-:W0:Y:S01]  /*00a0*/  LDC.64 R2, c[0x0][0x380] ;  /* 0x0000e000ff027b82 */ /* 0x000e220000000a00 */
[----:B------:R-:W1:Y:S01]  /*00b0*/  LDCU.64 UR4, c[0x0][0x358] ;  /* 0x00006b00ff0477ac */ /* 0x000e620008000a00 */
[----:B------:R-:W-:Y:S02]  /*00c0*/  IMAD R7, R0, 0x28, RZ ;  /* 0x0000002800077824 */ /* 0x000fe400078e02ff */
[----:B0-----:R-:W-:-:S04]  /*00d0*/  IMAD.WIDE.U32 R2, R5, 0x28, R2 ;  /* 0x0000002805027825 */ /* 0x001fc800078e0002 */
[----:B------:R-:W-:-:S05]  /*00e0*/  IMAD.IADD R3, R3, 0x1, R7 ;  /* 0x0000000103037824 */ /* 0x000fca00078e0207 */
[----:B-1----:R-:W2:Y:S04]  /*00f0*/  LDG.E.U16 R0, desc[UR4][R2.64+0x1a] ;  /* 0x00001a0402007981 */ /* 0x002ea8000c1e1500 */
[----:B------:R-:W3:Y:S04]  /*0100*/  LDG.E R4, desc[UR4][R2.64+0x8] ;  /* 0x0000080402047981 */ /* 0x000ee8000c1e1900 */
[----:B------:R-:W4:Y:S01]  /*0110*/  LDG.E.U8 R5, desc[UR4][R2.64+0x24] ;  /* 0x0000240402057981 */ /* 0x000f22000c1e1100 */
[----:B--2---:R-:W-:-:S05]  /*0120*/  IMAD.U32 R0, R0, 0x10000, RZ ;  /* 0x0001000000007824 */ /* 0x004fca00078e00ff */
[----:B------:R-:W-:-:S04]  /*0130*/  ISETP.NE.AND P0, PT, R0, -0x3f580000, PT ;  /* 0xc0a800000000780c */ /* 0x000fc80003f05270 */
[----:B------:R-:W-:-:S04]  /*0140*/  ISETP.NE.AND P0, PT, R0, 0xa000000, P0 ;  /* 0x0a0000000000780c */ /* 0x000fc80000705270 */
[----:B------:R-:W-:-:S13]  /*0150*/  ISETP.NE.AND P1, PT, R0, -0x53f00000, P0 ;  /* 0xac1000000000780c */ /* 0x000fda0000725270 */
[----:B------:R-:W2:Y:S01]  /*0160*/  @!P1 LDG.E.U16 R0, desc[UR4][R2.64+0x22] ;  /* 0x0000220402009981 */ /* 0x000ea2000c1e1500 */
[----:B---3--:R-:W-:Y:S02]  /*0170*/  ISETP.GT.U32.AND P3, PT, R4, 0x5dc, PT ;  /* 0x000005dc0400780c */ /* 0x008fe40003f64070 */
[----:B------:R-:W-:Y:S02]  /*0180*/  PLOP3.LUT P0, PT, PT, PT, PT, 0x80, 0x8 ;  /* 0x000000000008781c */ /* 0x000fe40003f0f070 */
[----:B--2---:R-:W-:-:S04]  /*0190*/  @!P1 PRMT R6, R0, 0x9910, RZ ;  /* 0x0000991000069816 */ /* 0x004fc800000000ff */
[----:B------:R-:W-:-:S04]  /*01a0*/  @!P1 ISETP.NE.AND P2, PT, R6, 0x1bb, PT ;  /* 0x000001bb0600980c */ /* 0x000fc80003f45270 */
[----:B------:R-:W-:-:S04]  /*01b0*/  @!P1 ISETP.EQ.OR P2, PT, R6, 0x50, !P2 ;  /* 0x000000500600980c */ /* 0x000fc80005742670 */
[----:B------:R-:W-:Y:S02]  /*01c0*/  @!P1 ISETP.GT.U32.OR P0, PT, R0, 0x3ff, P2 ;  /* 0x000003ff0000980c */ /* 0x000fe40001704470 */
[----:B------:R-:W-:Y:S02]  /*01d0*/  PLOP3.LUT P1, PT, PT, PT, PT, 0x8, 0x80 ;  /* 0x000000000080781c */ /* 0x000fe40003f2e170 */
[----:B------:R-:W-:-:S04]  /*01e0*/  @!P3 ISETP.GT.U32.AND P1, PT, R4, 0x3f, P0 ;  /* 0x0000003f0400b80c */ /* 0x000fc80000724070 */
[----:B----4-:R-:W-:-:S04]  /*01f0*/  ISETP.NE.AND P1, PT, R5, 0x1, P1 ;  /* 0x000000010500780c */ /* 0x010fc80000f25270 */
[----:B------:R-:W-:-:S05]  /*0200*/  SEL R5, RZ, 0x1, !P1 ;  /* 0x00000001ff057807 */ /* 0x000fca0004800000 */
[----:B------:R-:W-:Y:S01]  /*0210*/  STG.E.U8 desc[UR4][R2.64+0x25], R5 ;  /* 0x0000250502007986 */ /* 0x000fe2000c101104 */
[----:B------:R-:W-:Y:S05]  /*0220*/  EXIT ;  /* 0x000000000000794d */ /* 0x000fea0003800000 */
.L_x_1:
        /* <DEDUP_REMOVED lines=13> */
.L_x_9:


//--------------------- .text._ZN8ebpf_gpu14minimal_filterEPNS_12NetworkEventEm --------------------------
	.section	.text._ZN8ebpf_gpu14minimal_filterEPNS_12NetworkEventEm,"ax",@progbits
	.align	128
        .global         _ZN8ebpf_gpu14minimal_filterEPNS_12NetworkEventEm
        .type           _ZN8ebpf_gpu14minimal_filterEPNS_12NetworkEventEm,@function
        .size           _ZN8ebpf_gpu14minimal_filterEPNS_12NetworkEventEm,(.L_x_10 - _ZN8ebpf_gpu14minimal_filterEPNS_12NetworkEventEm)
        .other          _ZN8ebpf_gpu14minimal_filterEPNS_12NetworkEventEm,@"STO_CUDA_ENTRY STV_DEFAULT"
_ZN8ebpf_gpu14minimal_filterEPNS_12NetworkEventEm:
.text._ZN8ebpf_gpu14minimal_filterEPNS_12NetworkEventEm:
        /* <DEDUP_REMOVED lines=13> */
[----:B------:R-:W-:Y:S02]  /*00d0*/  HFMA2 R0, -RZ, RZ, 0, 5.9604644775390625e-08 ;  /* 0x00000001ff007431 */ /* 0x000fe400000001ff */
[----:B0-----:R-:W-:-:S05]  /*00e0*/  IMAD.WIDE.U32 R2, R5, 0x28, R2 ;  /* 0x0000002805027825 */ /* 0x001fca00078e0002 */
[----:B------:R-:W-:-:S05]  /*00f0*/  IADD3 R3, PT, PT, R3, R7, RZ ;  /* 0x0000000703037210 */ /* 0x000fca0007ffe0ff */
[----:B-1----:R-:W-:Y:S01]  /*0100*/  STG.E.U8 desc[UR4][R2.64+0x25], R0 ;  /* 0x0000250002007986 */ /* 0x002fe2000c101104 */
[----:B------:R-:W-:Y:S05]  /*0110*/  EXIT ;  /* 0x000000000000794d */ /* 0x000fea0003800000 */
.L_x_2:
        /* <DEDUP_REMOVED lines=14> */
.L_x_10:


//--------------------- .text._ZN8ebpf_gpu17port_based_filterEPNS_12NetworkEventEm --------------------------
	.section	.text._ZN8ebpf_gpu17port_based_filterEPNS_12NetworkEventEm,"ax",@progbits
	.align	128
        .global         _ZN8ebpf_gpu17port_based_filterEPNS_12NetworkEventEm
        .type           _ZN8ebpf_gpu17port_based_filterEPNS_12NetworkEventEm,@function
        .size           _ZN8ebpf_gpu17port_based_filterEPNS_12NetworkEventEm,(.L_x_11 - _ZN8ebpf_gpu17port_based_filterEPNS_12NetworkEventEm)
        .other          _ZN8ebpf_gpu17port_based_filterEPNS_12NetworkEventEm,@"STO_CUDA_ENTRY STV_DEFAULT"
_ZN8ebpf_gpu17port_based_filterEPNS_12NetworkEventEm:
.text._ZN8ebpf_gpu17port_based_filterEPNS_12NetworkEventEm:
        /* <DEDUP_REMOVED lines=15> */
[----:B-1----:R-:W2:Y:S02]  /*00f0*/  LDG.E.U16 R4, desc[UR4][R2.64+0x22] ;  /* 0x0000220402047981 */ /* 0x002ea4000c1e1500 */
[----:B--2---:R-:W-:-:S05]  /*0100*/  VIADD R0, R4, 0xffffffea ;  /* 0xffffffea04007836 */ /* 0x004fca0000000000 */
[----:B------:R-:W-:-:S04]  /*0110*/  LOP3.LUT R0, R0, 0xffff, RZ, 0xc0, !PT ;  /* 0x0000ffff00007812 */ /* 0x000fc800078ec0ff */
[----:B------:R-:W-:-:S13]  /*0120*/  ISETP.GE.U32.AND P0, PT, R0, 0x2, PT ;  /* 0x000000020000780c */ /* 0x000fda0003f06070 */
[----:B------:R-:W-:Y:S05]  /*0130*/  @!P0 BRA `(.L_x_3) ;  /* 0x0000000000348947 */ /* 0x000fea0003800000 */
[----:B------:R-:W-:-:S04]  /*0140*/  PRMT R0, R4, 0x9910, RZ ;  /* 0x0000991004007816 */ /* 0x000fc800000000ff */
[----:B------:R-:W-:-:S04]  /*0150*/  ISETP.NE.AND P0, PT, R0, 0x1bb, PT ;  /* 0x000001bb0000780c */ /* 0x000fc80003f05270 */
[----:B------:R-:W-:-:S13]  /*0160*/  ISETP.EQ.OR P0, PT, R0, 0x50, !P0 ;  /* 0x000000500000780c */ /* 0x000fda0004702670 */
[----:B------:R-:W-:Y:S05]  /*0170*/  @P0 BRA `(.L_x_4) ;  /* 0x0000000000180947 */ /* 0x000fea0003800000 */
[----:B------:R-:W-:Y:S01]  /*0180*/  ISETP.GE.U32.AND P0, PT, R4, 0x400, PT ;  /* 0x000004000400780c */ /* 0x000fe20003f06070 */
[----:B------:R-:W-:-:S12]  /*0190*/  IMAD.MOV.U32 R0, RZ, RZ, 0x1 ;  /* 0x00000001ff007424 */ /* 0x000fd800078e00ff */
[----:B------:R0:W-:Y:S01]  /*01a0*/  @P0 STG.E.U8 desc[UR4][R2.64+0x25], R0 ;  /* 0x0000250002000986 */ /* 0x0001e2000c101104 */
[----:B------:R-:W-:Y:S05]  /*01b0*/  @P0 EXIT ;  /* 0x000000000000094d */ /* 0x000fea0003800000 */
[----:B------:R-:W-:Y:S01]  /*01c0*/  STG.E.U8 desc[UR4][R2.64+0x25], RZ ;  /* 0x000025ff02007986 */ /* 0x000fe2000c101104 */
[----:B------:R-:W-:Y:S05]  /*01d0*/  EXIT ;  /* 0x000000000000794d */ /* 0x000fea0003800000 */
.L_x_4:
[----:B------:R-:W-:-:S05]  /*01e0*/  IMAD.MOV.U32 R0, RZ, RZ, 0x1 ;  /* 0x00000001ff007424 */ /* 0x000fca00078e00ff */
[----:B------:R-:W-:Y:S01]  /*01f0*/  STG.E.U8 desc[UR4][R2.64+0x25], R0 ;  /* 0x0000250002007986 */ /* 0x000fe2000c101104 */
[----:B------:R-:W-:Y:S05]  /*0200*/  EXIT ;  /* 0x000000000000794d */ /* 0x000fea0003800000 */
.L_x_3:
[----:B------:R-:W-:Y:S01]  /*0210*/  STG.E.U8 desc[UR4][R2.64+0x25], RZ ;  /* 0x000025ff02007986 */ /* 0x000fe2000c101104 */
[----:B------:R-:W-:Y:S05]  /*0220*/  EXIT ;  /* 0x000000000000794d */ /* 0x000fea0003800000 */
.L_x_5:
        /* <DEDUP_REMOVED lines=13> */
.L_x_11:


//--------------------- .text._ZN8ebpf_gpu20simple_packet_filterEPNS_12NetworkEventEm --------------------------
	.section	.text._ZN8ebpf_gpu20simple_packet_filterEPNS_12NetworkEventEm,"ax",@progbits
	.align	128
        .global         _ZN8ebpf_gpu20simple_packet_filterEPNS_12NetworkEventEm
        .type           _ZN8ebpf_gpu20simple_packet_filterEPNS_12NetworkEventEm,@function
        .size           _ZN8ebpf_gpu20simple_packet_filterEPNS_12NetworkEventEm,(.L_x_12 - _ZN8ebpf_gpu20simple_packet_filterEPNS_12NetworkEventEm)
        .other          _ZN8ebpf_gpu20simple_packet_filterEPNS_12NetworkEventEm,@"STO_CUDA_ENTRY STV_DEFAULT"
_ZN8ebpf_gpu20simple_packet_filterEPNS_12NetworkEventEm:
.text._ZN8ebpf_gpu20simple_packet_filterEPNS_12NetworkEventEm:
        /* <DEDUP_REMOVED lines=15> */
[----:B-1----:R-:W2:Y:S02]  /*00f0*/  LDG.E R0, desc[UR4][R2.64+0x18] ;  /* 0x0000180402007981 */ /* 0x002ea4000c1e1900 */
[----:B--2---:R-:W-:-:S13]  /*0100*/  ISETP.NE.AND P0, PT, R0, -0x3f57ffff, PT ;  /* 0xc0a800010000780c */ /* 0x004fda0003f05270 */
[----:B------:R0:W-:Y:S01]  /*0110*/  @!P0 STG.E.U8 desc[UR4][R2.64+0x25], RZ ;  /* 0x000025ff02008986 */ /* 0x0001e2000c101104 */
[----:B------:R-:W-:Y:S05]  /*0120*/  @!P0 EXIT ;  /* 0x000000000000894d */ /* 0x000fea0003800000 */
[----:B------:R-:W2:Y:S02]  /*0130*/  LDG.E.U8 R0, desc[UR4][R2.64+0x24] ;  /* 0x0000240402007981 */ /* 0x000ea4000c1e1100 */
[----:B--2---:R-:W-:-:S13]  /*0140*/  ISETP.NE.AND P0, PT, R0, 0x11, PT ;  /* 0x000000110000780c */ /* 0x004fda0003f05270 */
[----:B------:R-:W-:Y:S05]  /*0150*/  @!P0 BRA `(.L_x_6) ;  /* 0x0000000000188947 */ /* 0x000fea0003800000 */
[----:B------:R-:W-:Y:S01]  /*0160*/  ISETP.NE.AND P0, PT, R0, 0x6, PT ;  /* 0x000000060000780c */ /* 0x000fe20003f05270 */
[----:B------:R-:W-:-:S12]  /*0170*/  IMAD.MOV.U32 R0, RZ, RZ, 0x1 ;  /* 0x00000001ff007424 */ /* 0x000fd800078e00ff */
[----:B------:R1:W-:Y:S01]  /*0180*/  @!P0 STG.E.U8 desc[UR4][R2.64+0x25], R0 ;  /* 0x0000250002008986 */ /* 0x0003e2000c101104 */
[----:B------:R-:W-:Y:S05]  /*0190*/  @!P0 EXIT ;  /* 0x000000000000894d */ /* 0x000fea0003800000 */
[----:B------:R-:W-:Y:S01]  /*01a0*/  STG.E.U8 desc[UR4][R2.64+0x25], RZ ;  /* 0x000025ff02007986 */ /* 0x000fe2000c101104 */
[----:B------:R-:W-:Y:S05]  /*01b0*/  EXIT ;  /* 0x000000000000794d */ /* 0x000fea0003800000 */
.L_x_6:
[----:B------:R-:W-:-:S05]  /*01c0*/  IMAD.MOV.U32 R0, RZ, RZ, 0x1 ;  /* 0x00000001ff007424 */ /* 0x000fca00078e00ff */
[----:B------:R-:W-:Y:S01]  /*01d0*/  STG.E.U8 desc[UR4][R2.64+0x25], R0 ;  /* 0x0000250002007986 */ /* 0x000fe2000c101104 */
[----:B------:R-:W-:Y:S05]  /*01e0*/  EXIT ;  /* 0x000000000000794d */ /* 0x000fea0003800000 */
.L_x_7:
        /* <DEDUP_REMOVED lines=9> */
.L_x_12:


//--------------------- .nv.shared._ZN8ebpf_gpu15stateful_filterEPNS_12NetworkEventEm --------------------------
	.section	.nv.shared._ZN8ebpf_gpu15stateful_filterEPNS_12NetworkEventEm,"aw",@nobits
	.sectionflags	@""
	.align	4
.nv.shared._ZN8ebpf_gpu15stateful_filterEPNS_12NetworkEventEm:
	.zero		2048


//--------------------- .nv.shared.reserved.0     --------------------------
	.section	.nv.shared.reserved.0,"aw",@nobits
	.weak		__nv_reservedSMEM_offset_0_alias
	.size		__nv_reservedSMEM_offset_0_alias, 0, 64
	.other		__nv_reservedSMEM_offset_0_alias,@"STO_CUDA_RESERVED_SHARED STV_DEFAULT"
__nv_reservedSMEM_offset_0_alias:
	.zero		0
	.zero		64


//--------------------- .nv.constant0._ZN8ebpf_gpu15stateful_filterEPNS_12NetworkEventEm --------------------------
	.section	.nv.constant0._ZN8ebpf_gpu15stateful_filterEPNS_12NetworkEventEm,"a",@progbits
	.sectionflags	@""
	.align	4
.nv.constant0._ZN8ebpf_gpu15stateful_filterEPNS_12NetworkEventEm:
	.zero		912


//--------------------- .nv.constant0._ZN8ebpf_gpu14complex_filterEPNS_12NetworkEventEm --------------------------
	.section	.nv.constant0._ZN8ebpf_gpu14complex_filterEPNS_12NetworkEventEm,"a",@progbits
	.sectionflags	@""
	.align	4
.nv.constant0._ZN8ebpf_gpu14complex_filterEPNS_12NetworkEventEm:
	.zero		912


//--------------------- .nv.constant0._ZN8ebpf_gpu14minimal_filterEPNS_12NetworkEventEm --------------------------
	.section	.nv.constant0._ZN8ebpf_gpu14minimal_filterEPNS_12NetworkEventEm,"a",@progbits
	.sectionflags	@""
	.align	4
.nv.constant0._ZN8ebpf_gpu14minimal_filterEPNS_12NetworkEventEm:
	.zero		912


//--------------------- .nv.constant0._ZN8ebpf_gpu17port_based_filterEPNS_12NetworkEventEm --------------------------
	.section	.nv.constant0._ZN8ebpf_gpu17port_based_filterEPNS_12NetworkEventEm,"a",@progbits
	.sectionflags	@""
	.align	4
.nv.constant0._ZN8ebpf_gpu17port_based_filterEPNS_12NetworkEventEm:
	.zero		912


//--------------------- .nv.constant0._ZN8ebpf_gpu20simple_packet_filterEPNS_12NetworkEventEm --------------------------
	.section	.nv.constant0._ZN8ebpf_gpu20simple_packet_filterEPNS_12NetworkEventEm,"a",@progbits
	.sectionflags	@""
	.align	4
.nv.constant0._ZN8ebpf_gpu20simple_packet_filterEPNS_12NetworkEventEm:
	.zero		912


//--------------------- SYMBOLS --------------------------

	.type		.nv.reservedSmem.offset0,@object
	.size		.nv.reservedSmem.offset0,0x4
	.type		.nv.reservedSmem.cap,@object
	.size		.nv.reservedSmem.cap,0x4
